//
// Generated by NVIDIA NVVM Compiler
//
// Compiler Build ID: CL-36424714
// Cuda compilation tools, release 13.0, V13.0.88
// Based on NVVM 20.0.0
//

.version 9.0
.target sm_100
.address_size 64

	// .globl	_Z3fooPfi

.visible .entry _Z3fooPfi(
	.param .u64 .ptr .align 1 _Z3fooPfi_param_0,
	.param .u32 _Z3fooPfi_param_1
)
{
	.reg .pred 	%p<2>;
	.reg .b32 	%r<24>;
	.reg .b32 	%f<9>;
	.reg .b64 	%rd<11>;

	ld.param.u64 	%rd2, [_Z3fooPfi_param_0];
	ld.param.u32 	%r17, [_Z3fooPfi_param_1];
	cvta.to.global.u64 	%rd1, %rd2;
	mov.u32 	%r19, %tid.x;
	add.s32 	%r22, %r19, %r17;
	shl.b32 	%r3, %r17, 2;
	shl.b32 	%r18, %r17, 1;
	add.s32 	%r21, %r19, %r18;
	mad.lo.s32 	%r20, %r17, 3, %r19;
	mov.b32 	%r23, 0;
$L__BB0_1:
	mul.wide.u32 	%rd3, %r19, 4;
	add.s64 	%rd4, %rd1, %rd3;
	ld.global.f32 	%f1, [%rd4];
	add.f32 	%f2, %f1, %f1;
	st.global.f32 	[%rd4], %f2;
	mul.wide.u32 	%rd5, %r22, 4;
	add.s64 	%rd6, %rd1, %rd5;
	ld.global.f32 	%f3, [%rd6];
	add.f32 	%f4, %f3, %f3;
	st.global.f32 	[%rd6], %f4;
	mul.wide.u32 	%rd7, %r21, 4;
	add.s64 	%rd8, %rd1, %rd7;
	ld.global.f32 	%f5, [%rd8];
	add.f32 	%f6, %f5, %f5;
	st.global.f32 	[%rd8], %f6;
	mul.wide.u32 	%rd9, %r20, 4;
	add.s64 	%rd10, %rd1, %rd9;
	ld.global.f32 	%f7, [%rd10];
	add.f32 	%f8, %f7, %f7;
	st.global.f32 	[%rd10], %f8;
	add.s32 	%r23, %r23, 4;
	add.s32 	%r22, %r22, %r3;
	add.s32 	%r21, %r21, %r3;
	add.s32 	%r20, %r20, %r3;
	add.s32 	%r19, %r19, %r3;
	setp.ne.s32 	%p1, %r23, 100;
	@%p1 bra 	$L__BB0_1;
	ret;

}


// ===== COMPILED SASS (sm_100) =====

	.target	sm_100

	.elftype	@"ET_EXEC"


//--------------------- .note.nv.tkinfo           --------------------------
	.section	.note.nv.tkinfo,"",@"SHT_NOTE"
	.sectionflags	@"SHF_NOTE_NV_TKINFO"
	.tkinfo
        /*0018*/ 	.word	0x00000002
        /*0030*/ 	.string	""
        /*0030*/ 	.string	"ptxas"
        /*0030*/ 	.string	"Cuda compilation tools, release 13.0, V13.0.88"
        /*0030*/ 	.string	"Build cuda_13.0.r13.0/compiler.36424714_0"
        /*0030*/ 	.string	"-arch sm_100 -m 64 "



//--------------------- .note.nv.cuinfo           --------------------------
	.section	.note.nv.cuinfo,"",@"SHT_NOTE"
	.sectionflags	@"SHF_NOTE_NV_CUINFO"
        /*0018*/ 	.short	0x0002
        /*001a*/ 	.short	0x0064
        /*001c*/ 	.short	0x0082
	.zero		2


//--------------------- .nv.info                  --------------------------
	.section	.nv.info,"",@"SHT_CUDA_INFO"
	.align	4


	//----- nvinfo : EIATTR_REGCOUNT
	.align		4
        /*0000*/ 	.byte	0x04, 0x2f
        /*0002*/ 	.short	(.L_1 - .L_0)
	.align		4
.L_0:
        /*0004*/ 	.word	index@(_Z3fooPfi)
        /*0008*/ 	.word	0x0000001c


	//----- nvinfo : EIATTR_FRAME_SIZE
	.align		4
.L_1:
        /*000c*/ 	.byte	0x04, 0x11
        /*000e*/ 	.short	(.L_3 - .L_2)
	.align		4
.L_2:
        /*0010*/ 	.word	index@(_Z3fooPfi)
        /*0014*/ 	.word	0x00000000


	//----- nvinfo : EIATTR_MIN_STACK_SIZE
	.align		4
.L_3:
        /*0018*/ 	.byte	0x04, 0x12
        /*001a*/ 	.short	(.L_5 - .L_4)
	.align		4
.L_4:
        /*001c*/ 	.word	index@(_Z3fooPfi)
        /*0020*/ 	.word	0x00000000
.L_5:


//--------------------- .nv.compat                --------------------------
	.section	.nv.compat,"",@"SHT_CUDA_COMPAT_INFO"
	.align	4
        /*0000*/ 	.byte	0x02, 0x09, 0x00, 0x00, 0x02, 0x02, 0x01, 0x00, 0x02, 0x05, 0x05, 0x00, 0x03, 0x07, 0x01, 0x01
        /*0010*/ 	.byte	0x02, 0x03, 0x00, 0x00, 0x02, 0x06, 0x01, 0x00, 0x04, 0x0b, 0x08, 0x00, 0x09, 0x00, 0x00, 0x00
        /*0020*/ 	.byte	0x00, 0x00, 0x00, 0x00


//--------------------- .nv.info._Z3fooPfi        --------------------------
	.section	.nv.info._Z3fooPfi,"",@"SHT_CUDA_INFO"
	.sectionflags	@""
	.align	4


	//----- nvinfo : EIATTR_CUDA_API_VERSION
	.align		4
        /*0000*/ 	.byte	0x04, 0x37
        /*0002*/ 	.short	(.L_7 - .L_6)
.L_6:
        /*0004*/ 	.word	0x00000082


	//----- nvinfo : EIATTR_KPARAM_INFO
	.align		4
.L_7:
        /*0008*/ 	.byte	0x04, 0x17
        /*000a*/ 	.short	(.L_9 - .L_8)
.L_8:
        /*000c*/ 	.word	0x00000000
        /*0010*/ 	.short	0x0001
        /*0012*/ 	.short	0x0008
        /*0014*/ 	.byte	0x00, 0xf0, 0x11, 0x00


	//----- nvinfo : EIATTR_KPARAM_INFO
	.align		4
.L_9:
        /*0018*/ 	.byte	0x04, 0x17
        /*001a*/ 	.short	(.L_11 - .L_10)
.L_10:
        /*001c*/ 	.word	0x00000000
        /*0020*/ 	.short	0x0000
        /*0022*/ 	.short	0x0000
        /*0024*/ 	.byte	0x00, 0xf5, 0x21, 0x00


	//----- nvinfo : EIATTR_SPARSE_MMA_MASK
	.align		4
.L_11:
        /*0028*/ 	.byte	0x03, 0x50
        /*002a*/ 	.short	0x0000


	//----- nvinfo : EIATTR_MAXREG_COUNT
	.align		4
        /*002c*/ 	.byte	0x03, 0x1b
        /*002e*/ 	.short	0x00ff


	//----- nvinfo : EIATTR_MERCURY_ISA_VERSION
	.align		4
        /*0030*/ 	.byte	0x03, 0x5f
        /*0032*/ 	.short	0x0101


	//----- nvinfo : EIATTR_VRC_CTA_INIT_COUNT
	.align		4
        /*0034*/ 	.byte	0x02, 0x4a
	.zero		1
	.zero		1


	//----- nvinfo : EIATTR_EXIT_INSTR_OFFSETS
	.align		4
        /*0038*/ 	.byte	0x04, 0x1c
        /*003a*/ 	.short	(.L_13 - .L_12)


	//   ....[0]....
.L_12:
        /*003c*/ 	.word	0x00001f80


	//----- nvinfo : EIATTR_CBANK_PARAM_SIZE
	.align		4
.L_13:
        /*0040*/ 	.byte	0x03, 0x19
        /*0042*/ 	.short	0x000c


	//----- nvinfo : EIATTR_PARAM_CBANK
	.align		4
        /*0044*/ 	.byte	0x04, 0x0a
        /*0046*/ 	.short	(.L_15 - .L_14)
	.align		4
.L_14:
        /*0048*/ 	.word	index@(.nv.constant0._Z3fooPfi)
        /*004c*/ 	.short	0x0380
        /*004e*/ 	.short	0x000c


	//----- nvinfo : EIATTR_SW_WAR
	.align		4
.L_15:
        /*0050*/ 	.byte	0x04, 0x36
        /*0052*/ 	.short	(.L_17 - .L_16)
.L_16:
        /*0054*/ 	.word	0x00000008
.L_17:


//--------------------- .nv.callgraph             --------------------------
	.section	.nv.callgraph,"",@"SHT_CUDA_CALLGRAPH"
	.align	4
	.sectionentsize	8
	.align		4
        /*0000*/ 	.word	0x00000000
	.align		4
        /*0004*/ 	.word	0xffffffff
	.align		4
        /*0008*/ 	.word	0x00000000
	.align		4
        /*000c*/ 	.word	0xfffffffe
	.align		4
        /*0010*/ 	.word	0x00000000
	.align		4
        /*0014*/ 	.word	0xfffffffd
	.align		4
        /*0018*/ 	.word	0x00000000
	.align		4
        /*001c*/ 	.word	0xfffffffc


//--------------------- .text._Z3fooPfi           --------------------------
	.section	.text._Z3fooPfi,"ax",@progbits
	.align	128
        .global         _Z3fooPfi
        .type           _Z3fooPfi,@function
        .size           _Z3fooPfi,(.L_x_1 - _Z3fooPfi)
        .other          _Z3fooPfi,@"STO_CUDA_ENTRY STV_DEFAULT"
_Z3fooPfi:
.text._Z3fooPfi:
[----:B------:R-:W-:Y:S01]  /*0000*/  LDC R1, c[0x0][0x37c] ;  /* 0x0000df00ff017b82 */ /* 0x000fe20000000800 */
[----:B------:R-:W0:Y:S07]  /*0010*/  S2R R19, SR_TID.X ;  /* 0x0000000000137919 */ /* 0x000e2e0000002100 */
[----:B------:R-:W0:Y:S01]  /*0020*/  LDC.64 R2, c[0x0][0x380] ;  /* 0x0000e000ff027b82 */ /* 0x000e220000000a00 */
[----:B------:R-:W1:Y:S07]  /*0030*/  LDCU.64 UR4, c[0x0][0x358] ;  /* 0x00006b00ff0477ac */ /* 0x000e6e0008000a00 */
[----:B------:R-:W2:Y:S01]  /*0040*/  LDC R0, c[0x0][0x388] ;  /* 0x0000e200ff007b82 */ /* 0x000ea20000000800 */
[----:B0-----:R-:W-:-:S05]  /*0050*/  IMAD.WIDE.U32 R4, R19, 0x4, R2 ;  /* 0x0000000413047825 */ /* 0x001fca00078e0002 */
[----:B-1----:R-:W3:Y:S01]  /*0060*/  LDG.E R6, desc[UR4][R4.64] ;  /* 0x0000000404067981 */ /* 0x002ee2000c1e1900 */
[----:B--2---:R-:W-:Y:S01]  /*0070*/  IADD3 R13, PT, PT, R19, R0, RZ ;  /* 0x00000000130d7210 */ /* 0x004fe20007ffe0ff */
[----:B---3--:R-:W-:-:S04]  /*0080*/  FADD R21, R6, R6 ;  /* 0x0000000606157221 */ /* 0x008fc80000000000 */
[----:B------:R-:W-:Y:S01]  /*0090*/  IMAD.WIDE.U32 R6, R13, 0x4, R2 ;  /* 0x000000040d067825 */ /* 0x000fe200078e0002 */
[----:B------:R0:W-:Y:S04]  /*00a0*/  STG.E desc[UR4][R4.64], R21 ;  /* 0x0000001504007986 */ /* 0x0001e8000c101904 */
[----:B------:R-:W2:Y:S01]  /*00b0*/  LDG.E R8, desc[UR4][R6.64] ;  /* 0x0000000406087981 */ /* 0x000ea2000c1e1900 */
[----:B------:R-:W-:Y:S01]  /*00c0*/  LEA R15, R0, R19, 0x1 ;  /* 0x00000013000f7211 */ /* 0x000fe200078e08ff */
[----:B--2---:R-:W-:-:S04]  /*00d0*/  FADD R23, R8, R8 ;  /* 0x0000000808177221 */ /* 0x004fc80000000000 */
[----:B------:R-:W-:Y:S01]  /*00e0*/  IMAD.WIDE.U32 R8, R15, 0x4, R2 ;  /* 0x000000040f087825 */ /* 0x000fe200078e0002 */
[----:B------:R1:W-:Y:S04]  /*00f0*/  STG.E desc[UR4][R6.64], R23 ;  /* 0x0000001706007986 */ /* 0x0003e8000c101904 */
[----:B------:R-:W2:Y:S01]  /*0100*/  LDG.E R10, desc[UR4][R8.64] ;  /* 0x00000004080a7981 */ /* 0x000ea2000c1e1900 */
[----:B------:R-:W-:Y:S02]  /*0110*/  IMAD R17, R0, 0x3, R19 ;  /* 0x0000000300117824 */ /* 0x000fe400078e0213 */
[----:B--2---:R-:W-:Y:S02]  /*0120*/  FADD R25, R10, R10 ;  /* 0x0000000a0a197221 */ /* 0x004fe40000000000 */
[----:B------:R-:W-:-:S03]  /*0130*/  IMAD.WIDE.U32 R10, R17, 0x4, R2 ;  /* 0x00000004110a7825 */ /* 0x000fc600078e0002 */
[----:B------:R2:W-:Y:S04]  /*0140*/  STG.E desc[UR4][R8.64], R25 ;  /* 0x0000001908007986 */ /* 0x0005e8000c101904 */
[----:B0-----:R-:W3:Y:S01]  /*0150*/  LDG.E R4, desc[UR4][R10.64] ;  /* 0x000000040a047981 */ /* 0x001ee2000c1e1900 */
[----:B------:R-:W-:Y:S01]  /*0160*/  LEA R21, R0, R19, 0x2 ;  /* 0x0000001300157211 */ /* 0x000fe200078e10ff */
[----:B---3--:R-:W-:-:S04]  /*0170*/  FADD R19, R4, R4 ;  /* 0x0000000404137221 */ /* 0x008fc80000000000 */
[----:B------:R-:W-:Y:S01]  /*0180*/  IMAD.WIDE.U32 R4, R21, 0x4, R2 ;  /* 0x0000000415047825 */ /* 0x000fe200078e0002 */
[----:B------:R0:W-:Y:S04]  /*0190*/  STG.E desc[UR4][R10.64], R19 ;  /* 0x000000130a007986 */ /* 0x0001e8000c101904 */
[----:B-1----:R-:W3:Y:S01]  /*01a0*/  LDG.E R6, desc[UR4][R4.64] ;  /* 0x0000000404067981 */ /* 0x002ee2000c1e1900 */
[----:B------:R-:W-:Y:S01]  /*01b0*/  LEA R13, R0, R13, 0x2 ;  /* 0x0000000d000d7211 */ /* 0x000fe200078e10ff */
[----:B---3--:R-:W-:-:S04]  /*01c0*/  FADD R23, R6, R6 ;  /* 0x0000000606177221 */ /* 0x008fc80000000000 */
[----:B------:R-:W-:Y:S01]  /*01d0*/  IMAD.WIDE.U32 R6, R13, 0x4, R2 ;  /* 0x000000040d067825 */ /* 0x000fe200078e0002 */
[----:B------:R1:W-:Y:S04]  /*01e0*/  STG.E desc[UR4][R4.64], R23 ;  /* 0x0000001704007986 */ /* 0x0003e8000c101904 */
[----:B--2---:R-:W2:Y:S01]  /*01f0*/  LDG.E R8, desc[UR4][R6.64] ;  /* 0x0000000406087981 */ /* 0x004ea2000c1e1900 */
[----:B------:R-:W-:Y:S01]  /*0200*/  LEA R15, R0, R15, 0x2 ;  /* 0x0000000f000f7211 */ /* 0x000fe200078e10ff */
[----:B--2---:R-:W-:-:S04]  /*0210*/  FADD R25, R8, R8 ;  /* 0x0000000808197221 */ /* 0x004fc80000000000 */
[----:B------:R-:W-:Y:S01]  /*0220*/  IMAD.WIDE.U32 R8, R15, 0x4, R2 ;  /* 0x000000040f087825 */ /* 0x000fe200078e0002 */
        /* <DEDUP_REMOVED lines=460> */
[----:B------:R-:W-:Y:S04]  /*1ef0*/  STG.E desc[UR4][R6.64], R15 ;  /* 0x0000000f06007986 */ /* 0x000fe8000c101904 */
[----:B--2---:R-:W2:Y:S01]  /*1f00*/  LDG.E R10, desc[UR4][R8.64] ;  /* 0x00000004080a7981 */ /* 0x004ea2000c1e1900 */
[----:B------:R-:W-:-:S05]  /*1f10*/  LEA R17, R0, R17, 0x2 ;  /* 0x0000001100117211 */ /* 0x000fca00078e10ff */
[----:B------:R-:W-:-:S04]  /*1f20*/  IMAD.WIDE.U32 R2, R17, 0x4, R2 ;  /* 0x0000000411027825 */ /* 0x000fc800078e0002 */
[----:B--2---:R-:W-:-:S05]  /*1f30*/  FADD R11, R10, R10 ;  /* 0x0000000a0a0b7221 */ /* 0x004fca0000000000 */
[----:B------:R-:W-:Y:S04]  /*1f40*/  STG.E desc[UR4][R8.64], R11 ;  /* 0x0000000b08007986 */ /* 0x000fe8000c101904 */
[----:B------:R-:W0:Y:S02]  /*1f50*/  LDG.E R0, desc[UR4][R2.64] ;  /* 0x0000000402007981 */ /* 0x000e24000c1e1900 */
[----:B0-----:R-:W-:-:S05]  /*1f60*/  FADD R5, R0, R0 ;  /* 0x0000000000057221 */ /* 0x001fca0000000000 */
[----:B------:R-:W-:Y:S01]  /*1f70*/  STG.E desc[UR4][R2.64], R5 ;  /* 0x0000000502007986 */ /* 0x000fe2000c101904 */
[----:B------:R-:W-:Y:S05]  /*1f80*/  EXIT ;  /* 0x000000000000794d */ /* 0x000fea0003800000 */
.L_x_0:
[----:B------:R-:W-:-:S00]  /*1f90*/  BRA `(.L_x_0) ;  /* 0xfffffffc00fc7947 */ /* 0x000fc0000383ffff */
[----:B------:R-:W-:-:S00]  /*1fa0*/  NOP ;  /* 0x0000000000007918 */ /* 0x000fc00000000000 */
        /* <DEDUP_REMOVED lines=13> */
.L_x_1:


//--------------------- .nv.shared.reserved.0     --------------------------
	.section	.nv.shared.reserved.0,"aw",@nobits
	.weak		__nv_reservedSMEM_offset_0_alias
	.size		__nv_reservedSMEM_offset_0_alias, 0, 64
	.other		__nv_reservedSMEM_offset_0_alias,@"STO_CUDA_RESERVED_SHARED STV_DEFAULT"
__nv_reservedSMEM_offset_0_alias:
	.zero		0
	.zero		64


//--------------------- .nv.constant0._Z3fooPfi   --------------------------
	.section	.nv.constant0._Z3fooPfi,"a",@progbits
	.sectionflags	@""
	.align	4
.nv.constant0._Z3fooPfi:
	.zero		908


//--------------------- SYMBOLS --------------------------

	.type		.nv.reservedSmem.offset0,@object
	.size		.nv.reservedSmem.offset0,0x4
